//
// Generated by NVIDIA NVVM Compiler
//
// Compiler Build ID: CL-36424714
// Cuda compilation tools, release 13.0, V13.0.88
// Based on NVVM 20.0.0
//

.version 9.0
.target sm_100
.address_size 64

	// .globl	_Z12standardMathPfi
.global .align 4 .b8 __cudart_i2opi_f[24] = {65, 144, 67, 60, 153, 149, 98, 219, 192, 221, 52, 245, 209, 87, 39, 252, 41, 21, 68, 78, 110, 131, 249, 162};

.visible .entry _Z12standardMathPfi(
	.param .u64 .ptr .align 1 _Z12standardMathPfi_param_0,
	.param .u32 _Z12standardMathPfi_param_1
)
{
	.local .align 4 .b8 	__local_depot0[28];
	.reg .b64 	%SP;
	.reg .b64 	%SPL;
	.reg .pred 	%p<18>;
	.reg .b32 	%r<86>;
	.reg .b32 	%f<63>;
	.reg .b64 	%rd<43>;
	.reg .b64 	%fd<5>;

	mov.u64 	%SPL, __local_depot0;
	ld.param.u64 	%rd17, [_Z12standardMathPfi_param_0];
	ld.param.u32 	%r29, [_Z12standardMathPfi_param_1];
	add.u64 	%rd1, %SPL, 0;
	mov.u32 	%r30, %ctaid.x;
	mov.u32 	%r31, %ntid.x;
	mov.u32 	%r32, %tid.x;
	mad.lo.s32 	%r1, %r30, %r31, %r32;
	setp.ge.s32 	%p1, %r1, %r29;
	@%p1 bra 	$L__BB0_18;
	cvta.to.global.u64 	%rd19, %rd17;
	mul.wide.s32 	%rd20, %r1, 4;
	add.s64 	%rd2, %rd19, %rd20;
	ld.global.f32 	%f1, [%rd2];
	mul.f32 	%f11, %f1, 0f3F22F983;
	cvt.rni.s32.f32 	%r85, %f11;
	cvt.rn.f32.s32 	%f12, %r85;
	fma.rn.f32 	%f13, %f12, 0fBFC90FDA, %f1;
	fma.rn.f32 	%f14, %f12, 0fB3A22168, %f13;
	fma.rn.f32 	%f62, %f12, 0fA7C234C5, %f14;
	abs.f32 	%f3, %f1;
	setp.ltu.f32 	%p2, %f3, 0f47CE4780;
	mov.u32 	%r81, %r85;
	mov.f32 	%f61, %f62;
	@%p2 bra 	$L__BB0_9;
	setp.neu.f32 	%p3, %f3, 0f7F800000;
	@%p3 bra 	$L__BB0_4;
	mov.f32 	%f17, 0f00000000;
	mul.rn.f32 	%f61, %f1, %f17;
	mov.b32 	%r81, 0;
	bra.uni 	$L__BB0_9;
$L__BB0_4:
	mov.b32 	%r3, %f1;
	shl.b32 	%r34, %r3, 8;
	or.b32  	%r4, %r34, -2147483648;
	mov.b64 	%rd39, 0;
	mov.b32 	%r78, 0;
	mov.u64 	%rd37, __cudart_i2opi_f;
	mov.u64 	%rd38, %rd1;
$L__BB0_5:
	.pragma "nounroll";
	ld.global.nc.u32 	%r35, [%rd37];
	mad.wide.u32 	%rd23, %r35, %r4, %rd39;
	shr.u64 	%rd39, %rd23, 32;
	st.local.u32 	[%rd38], %rd23;
	add.s32 	%r78, %r78, 1;
	add.s64 	%rd38, %rd38, 4;
	add.s64 	%rd37, %rd37, 4;
	setp.ne.s32 	%p4, %r78, 6;
	@%p4 bra 	$L__BB0_5;
	shr.u32 	%r36, %r3, 23;
	st.local.u32 	[%rd1+24], %rd39;
	and.b32  	%r7, %r36, 31;
	and.b32  	%r37, %r36, 224;
	add.s32 	%r38, %r37, -128;
	shr.u32 	%r39, %r38, 5;
	mul.wide.u32 	%rd24, %r39, 4;
	sub.s64 	%rd9, %rd1, %rd24;
	ld.local.u32 	%r79, [%rd9+24];
	ld.local.u32 	%r80, [%rd9+20];
	setp.eq.s32 	%p5, %r7, 0;
	@%p5 bra 	$L__BB0_8;
	shf.l.wrap.b32 	%r79, %r80, %r79, %r7;
	ld.local.u32 	%r40, [%rd9+16];
	shf.l.wrap.b32 	%r80, %r40, %r80, %r7;
$L__BB0_8:
	shr.u32 	%r41, %r79, 30;
	shf.l.wrap.b32 	%r42, %r80, %r79, 2;
	shl.b32 	%r43, %r80, 2;
	shr.u32 	%r44, %r42, 31;
	add.s32 	%r45, %r44, %r41;
	neg.s32 	%r46, %r45;
	setp.lt.s32 	%p6, %r3, 0;
	selp.b32 	%r81, %r46, %r45, %p6;
	xor.b32  	%r47, %r42, %r3;
	shr.s32 	%r48, %r42, 31;
	xor.b32  	%r49, %r48, %r42;
	xor.b32  	%r50, %r48, %r43;
	cvt.u64.u32 	%rd25, %r49;
	shl.b64 	%rd26, %rd25, 32;
	cvt.u64.u32 	%rd27, %r50;
	or.b64  	%rd28, %rd26, %rd27;
	cvt.rn.f64.s64 	%fd1, %rd28;
	mul.f64 	%fd2, %fd1, 0d3BF921FB54442D19;
	cvt.rn.f32.f64 	%f15, %fd2;
	neg.f32 	%f16, %f15;
	setp.lt.s32 	%p7, %r47, 0;
	selp.f32 	%f61, %f16, %f15, %p7;
$L__BB0_9:
	setp.ltu.f32 	%p8, %f3, 0f47CE4780;
	mul.rn.f32 	%f18, %f61, %f61;
	and.b32  	%r52, %r81, 1;
	setp.eq.b32 	%p9, %r52, 1;
	selp.f32 	%f19, 0f3F800000, %f61, %p9;
	fma.rn.f32 	%f20, %f18, %f19, 0f00000000;
	fma.rn.f32 	%f21, %f18, 0f37CBAC00, 0fBAB607ED;
	selp.f32 	%f22, %f21, 0fB94D4153, %p9;
	selp.f32 	%f23, 0f3D2AAABB, 0f3C0885E4, %p9;
	fma.rn.f32 	%f24, %f22, %f18, %f23;
	selp.f32 	%f25, 0fBEFFFFFF, 0fBE2AAAA8, %p9;
	fma.rn.f32 	%f26, %f24, %f18, %f25;
	fma.rn.f32 	%f27, %f26, %f20, %f19;
	and.b32  	%r53, %r81, 2;
	setp.eq.s32 	%p10, %r53, 0;
	mov.f32 	%f28, 0f00000000;
	sub.f32 	%f29, %f28, %f27;
	selp.f32 	%f7, %f27, %f29, %p10;
	@%p8 bra 	$L__BB0_17;
	setp.neu.f32 	%p11, %f3, 0f7F800000;
	@%p11 bra 	$L__BB0_12;
	mov.f32 	%f32, 0f00000000;
	mul.rn.f32 	%f62, %f1, %f32;
	mov.b32 	%r85, 0;
	bra.uni 	$L__BB0_17;
$L__BB0_12:
	mov.b32 	%r16, %f1;
	shl.b32 	%r55, %r16, 8;
	or.b32  	%r17, %r55, -2147483648;
	mov.b64 	%rd42, 0;
	mov.b32 	%r82, 0;
	mov.u64 	%rd40, __cudart_i2opi_f;
	mov.u64 	%rd41, %rd1;
$L__BB0_13:
	.pragma "nounroll";
	ld.global.nc.u32 	%r56, [%rd40];
	mad.wide.u32 	%rd31, %r56, %r17, %rd42;
	shr.u64 	%rd42, %rd31, 32;
	st.local.u32 	[%rd41], %rd31;
	add.s32 	%r82, %r82, 1;
	add.s64 	%rd41, %rd41, 4;
	add.s64 	%rd40, %rd40, 4;
	setp.ne.s32 	%p12, %r82, 6;
	@%p12 bra 	$L__BB0_13;
	shr.u32 	%r57, %r16, 23;
	st.local.u32 	[%rd1+24], %rd42;
	and.b32  	%r20, %r57, 31;
	and.b32  	%r58, %r57, 224;
	add.s32 	%r59, %r58, -128;
	shr.u32 	%r60, %r59, 5;
	mul.wide.u32 	%rd32, %r60, 4;
	sub.s64 	%rd16, %rd1, %rd32;
	ld.local.u32 	%r83, [%rd16+24];
	ld.local.u32 	%r84, [%rd16+20];
	setp.eq.s32 	%p13, %r20, 0;
	@%p13 bra 	$L__BB0_16;
	shf.l.wrap.b32 	%r83, %r84, %r83, %r20;
	ld.local.u32 	%r61, [%rd16+16];
	shf.l.wrap.b32 	%r84, %r61, %r84, %r20;
$L__BB0_16:
	shr.u32 	%r62, %r83, 30;
	shf.l.wrap.b32 	%r63, %r84, %r83, 2;
	shl.b32 	%r64, %r84, 2;
	shr.u32 	%r65, %r63, 31;
	add.s32 	%r66, %r65, %r62;
	neg.s32 	%r67, %r66;
	setp.lt.s32 	%p14, %r16, 0;
	selp.b32 	%r85, %r67, %r66, %p14;
	xor.b32  	%r68, %r63, %r16;
	shr.s32 	%r69, %r63, 31;
	xor.b32  	%r70, %r69, %r63;
	xor.b32  	%r71, %r69, %r64;
	cvt.u64.u32 	%rd33, %r70;
	shl.b64 	%rd34, %rd33, 32;
	cvt.u64.u32 	%rd35, %r71;
	or.b64  	%rd36, %rd34, %rd35;
	cvt.rn.f64.s64 	%fd3, %rd36;
	mul.f64 	%fd4, %fd3, 0d3BF921FB54442D19;
	cvt.rn.f32.f64 	%f30, %fd4;
	neg.f32 	%f31, %f30;
	setp.lt.s32 	%p15, %r68, 0;
	selp.f32 	%f62, %f31, %f30, %p15;
$L__BB0_17:
	add.s32 	%r73, %r85, 1;
	mul.rn.f32 	%f33, %f62, %f62;
	and.b32  	%r74, %r85, 1;
	setp.eq.b32 	%p16, %r74, 1;
	selp.f32 	%f34, %f62, 0f3F800000, %p16;
	fma.rn.f32 	%f35, %f33, %f34, 0f00000000;
	fma.rn.f32 	%f36, %f33, 0f37CBAC00, 0fBAB607ED;
	selp.f32 	%f37, 0fB94D4153, %f36, %p16;
	selp.f32 	%f38, 0f3C0885E4, 0f3D2AAABB, %p16;
	fma.rn.f32 	%f39, %f37, %f33, %f38;
	selp.f32 	%f40, 0fBE2AAAA8, 0fBEFFFFFF, %p16;
	fma.rn.f32 	%f41, %f39, %f33, %f40;
	fma.rn.f32 	%f42, %f41, %f35, %f34;
	and.b32  	%r75, %r73, 2;
	setp.eq.s32 	%p17, %r75, 0;
	mov.f32 	%f43, 0f00000000;
	sub.f32 	%f44, %f43, %f42;
	selp.f32 	%f45, %f42, %f44, %p17;
	sqrt.rn.f32 	%f46, %f1;
	add.f32 	%f47, %f46, %f7;
	add.f32 	%f48, %f47, %f45;
	fma.rn.f32 	%f49, %f1, 0f3BBB989D, 0f3F000000;
	cvt.sat.f32.f32 	%f50, %f49;
	mov.f32 	%f51, 0f4B400001;
	mov.f32 	%f52, 0f437C0000;
	fma.rm.f32 	%f53, %f50, %f52, %f51;
	add.f32 	%f54, %f53, 0fCB40007F;
	neg.f32 	%f55, %f54;
	fma.rn.f32 	%f56, %f1, 0f3FB8AA3B, %f55;
	fma.rn.f32 	%f57, %f1, 0f32A57060, %f56;
	mov.b32 	%r76, %f53;
	shl.b32 	%r77, %r76, 23;
	mov.b32 	%f58, %r77;
	ex2.approx.ftz.f32 	%f59, %f57;
	fma.rn.f32 	%f60, %f59, %f58, %f48;
	st.global.f32 	[%rd2], %f60;
$L__BB0_18:
	ret;

}
	// .globl	_Z8fastMathPfi
.visible .entry _Z8fastMathPfi(
	.param .u64 .ptr .align 1 _Z8fastMathPfi_param_0,
	.param .u32 _Z8fastMathPfi_param_1
)
{
	.reg .pred 	%p<2>;
	.reg .b32 	%r<6>;
	.reg .b32 	%f<10>;
	.reg .b64 	%rd<5>;

	ld.param.u64 	%rd1, [_Z8fastMathPfi_param_0];
	ld.param.u32 	%r2, [_Z8fastMathPfi_param_1];
	mov.u32 	%r3, %ctaid.x;
	mov.u32 	%r4, %ntid.x;
	mov.u32 	%r5, %tid.x;
	mad.lo.s32 	%r1, %r3, %r4, %r5;
	setp.ge.s32 	%p1, %r1, %r2;
	@%p1 bra 	$L__BB1_2;
	cvta.to.global.u64 	%rd2, %rd1;
	mul.wide.s32 	%rd3, %r1, 4;
	add.s64 	%rd4, %rd2, %rd3;
	ld.global.f32 	%f1, [%rd4];
	sqrt.rn.f32 	%f2, %f1;
	sin.approx.f32 	%f3, %f1;
	add.f32 	%f4, %f2, %f3;
	cos.approx.f32 	%f5, %f1;
	add.f32 	%f6, %f4, %f5;
	mul.f32 	%f7, %f1, 0f3FB8AA3B;
	ex2.approx.f32 	%f8, %f7;
	add.f32 	%f9, %f6, %f8;
	st.global.f32 	[%rd4], %f9;
$L__BB1_2:
	ret;

}


// ===== COMPILED SASS (sm_100) =====

	.target	sm_100

	.elftype	@"ET_EXEC"


//--------------------- .note.nv.tkinfo           --------------------------
	.section	.note.nv.tkinfo,"",@"SHT_NOTE"
	.sectionflags	@"SHF_NOTE_NV_TKINFO"
	.tkinfo
        /*0018*/ 	.word	0x00000002
        /*0030*/ 	.string	""
        /*0030*/ 	.string	"ptxas"
        /*0030*/ 	.string	"Cuda compilation tools, release 13.0, V13.0.88"
        /*0030*/ 	.string	"Build cuda_13.0.r13.0/compiler.36424714_0"
        /*0030*/ 	.string	"-arch sm_100 -m 64 "



//--------------------- .note.nv.cuinfo           --------------------------
	.section	.note.nv.cuinfo,"",@"SHT_NOTE"
	.sectionflags	@"SHF_NOTE_NV_CUINFO"
        /*0018*/ 	.short	0x0002
        /*001a*/ 	.short	0x0064
        /*001c*/ 	.short	0x0082
	.zero		2


//--------------------- .nv.info                  --------------------------
	.section	.nv.info,"",@"SHT_CUDA_INFO"
	.align	4


	//----- nvinfo : EIATTR_REGCOUNT
	.align		4
        /*0000*/ 	.byte	0x04, 0x2f
        /*0002*/ 	.short	(.L_2 - .L_1)
	.align		4
.L_1:
        /*0004*/ 	.word	index@(_Z12standardMathPfi)
        /*0008*/ 	.word	0x00000017


	//----- nvinfo : EIATTR_FRAME_SIZE
	.align		4
.L_2:
        /*000c*/ 	.byte	0x04, 0x11
        /*000e*/ 	.short	(.L_4 - .L_3)
	.align		4
.L_3:
        /*0010*/ 	.word	index@($__internal_1_$__cuda_sm20_sqrt_rn_f32_slowpath)
        /*0014*/ 	.word	0x00000000


	//----- nvinfo : EIATTR_FRAME_SIZE
	.align		4
.L_4:
        /*0018*/ 	.byte	0x04, 0x11
        /*001a*/ 	.short	(.L_6 - .L_5)
	.align		4
.L_5:
        /*001c*/ 	.word	index@(_Z12standardMathPfi)
        /*0020*/ 	.word	0x00000000


	//----- nvinfo : EIATTR_REGCOUNT
	.align		4
.L_6:
        /*0024*/ 	.byte	0x04, 0x2f
        /*0026*/ 	.short	(.L_8 - .L_7)
	.align		4
.L_7:
        /*0028*/ 	.word	index@(_Z8fastMathPfi)
        /*002c*/ 	.word	0x0000000c


	//----- nvinfo : EIATTR_FRAME_SIZE
	.align		4
.L_8:
        /*0030*/ 	.byte	0x04, 0x11
        /*0032*/ 	.short	(.L_10 - .L_9)
	.align		4
.L_9:
        /*0034*/ 	.word	index@($__internal_0_$__cuda_sm20_sqrt_rn_f32_slowpath)
        /*0038*/ 	.word	0x00000000


	//----- nvinfo : EIATTR_FRAME_SIZE
	.align		4
.L_10:
        /*003c*/ 	.byte	0x04, 0x11
        /*003e*/ 	.short	(.L_12 - .L_11)
	.align		4
.L_11:
        /*0040*/ 	.word	index@(_Z8fastMathPfi)
        /*0044*/ 	.word	0x00000000


	//----- nvinfo : EIATTR_MIN_STACK_SIZE
	.align		4
.L_12:
        /*0048*/ 	.byte	0x04, 0x12
        /*004a*/ 	.short	(.L_14 - .L_13)
	.align		4
.L_13:
        /*004c*/ 	.word	index@(_Z8fastMathPfi)
        /*0050*/ 	.word	0x00000000


	//----- nvinfo : EIATTR_MIN_STACK_SIZE
	.align		4
.L_14:
        /*0054*/ 	.byte	0x04, 0x12
        /*0056*/ 	.short	(.L_16 - .L_15)
	.align		4
.L_15:
        /*0058*/ 	.word	index@(_Z12standardMathPfi)
        /*005c*/ 	.word	0x00000000
.L_16:


//--------------------- .nv.compat                --------------------------
	.section	.nv.compat,"",@"SHT_CUDA_COMPAT_INFO"
	.align	4
        /*0000*/ 	.byte	0x02, 0x09, 0x00, 0x00, 0x02, 0x02, 0x01, 0x00, 0x02, 0x05, 0x05, 0x00, 0x03, 0x07, 0x01, 0x01
        /*0010*/ 	.byte	0x02, 0x03, 0x00, 0x00, 0x02, 0x06, 0x01, 0x00, 0x04, 0x0b, 0x08, 0x00, 0x01, 0x00, 0x00, 0x00
        /*0020*/ 	.byte	0x00, 0x00, 0x00, 0x00


//--------------------- .nv.info._Z8fastMathPfi   --------------------------
	.section	.nv.info._Z8fastMathPfi,"",@"SHT_CUDA_INFO"
	.sectionflags	@""
	.align	4


	//----- nvinfo : EIATTR_CUDA_API_VERSION
	.align		4
        /*0000*/ 	.byte	0x04, 0x37
        /*0002*/ 	.short	(.L_18 - .L_17)
.L_17:
        /*0004*/ 	.word	0x00000082


	//----- nvinfo : EIATTR_KPARAM_INFO
	.align		4
.L_18:
        /*0008*/ 	.byte	0x04, 0x17
        /*000a*/ 	.short	(.L_20 - .L_19)
.L_19:
        /*000c*/ 	.word	0x00000000
        /*0010*/ 	.short	0x0001
        /*0012*/ 	.short	0x0008
        /*0014*/ 	.byte	0x00, 0xf0, 0x11, 0x00


	//----- nvinfo : EIATTR_KPARAM_INFO
	.align		4
.L_20:
        /*0018*/ 	.byte	0x04, 0x17
        /*001a*/ 	.short	(.L_22 - .L_21)
.L_21:
        /*001c*/ 	.word	0x00000000
        /*0020*/ 	.short	0x0000
        /*0022*/ 	.short	0x0000
        /*0024*/ 	.byte	0x00, 0xf5, 0x21, 0x00


	//----- nvinfo : EIATTR_SPARSE_MMA_MASK
	.align		4
.L_22:
        /*0028*/ 	.byte	0x03, 0x50
        /*002a*/ 	.short	0x0000


	//----- nvinfo : EIATTR_MAXREG_COUNT
	.align		4
        /*002c*/ 	.byte	0x03, 0x1b
        /*002e*/ 	.short	0x00ff


	//----- nvinfo : EIATTR_MERCURY_ISA_VERSION
	.align		4
        /*0030*/ 	.byte	0x03, 0x5f
        /*0032*/ 	.short	0x0101


	//----- nvinfo : EIATTR_VRC_CTA_INIT_COUNT
	.align		4
        /*0034*/ 	.byte	0x02, 0x4a
	.zero		1
	.zero		1


	//----- nvinfo : EIATTR_EXIT_INSTR_OFFSETS
	.align		4
        /*0038*/ 	.byte	0x04, 0x1c
        /*003a*/ 	.short	(.L_24 - .L_23)


	//   ....[0]....
.L_23:
        /*003c*/ 	.word	0x00000070


	//   ....[1]....
        /*0040*/ 	.word	0x00000260


	//----- nvinfo : EIATTR_CRS_STACK_SIZE
	.align		4
.L_24:
        /*0044*/ 	.byte	0x04, 0x1e
        /*0046*/ 	.short	(.L_26 - .L_25)
.L_25:
        /*0048*/ 	.word	0x00000000


	//----- nvinfo : EIATTR_CBANK_PARAM_SIZE
	.align		4
.L_26:
        /*004c*/ 	.byte	0x03, 0x19
        /*004e*/ 	.short	0x000c


	//----- nvinfo : EIATTR_PARAM_CBANK
	.align		4
        /*0050*/ 	.byte	0x04, 0x0a
        /*0052*/ 	.short	(.L_28 - .L_27)
	.align		4
.L_27:
        /*0054*/ 	.word	index@(.nv.constant0._Z8fastMathPfi)
        /*0058*/ 	.short	0x0380
        /*005a*/ 	.short	0x000c


	//----- nvinfo : EIATTR_SW_WAR
	.align		4
.L_28:
        /*005c*/ 	.byte	0x04, 0x36
        /*005e*/ 	.short	(.L_30 - .L_29)
.L_29:
        /*0060*/ 	.word	0x00000008
.L_30:


//--------------------- .nv.info._Z12standardMathPfi --------------------------
	.section	.nv.info._Z12standardMathPfi,"",@"SHT_CUDA_INFO"
	.sectionflags	@""
	.align	4


	//----- nvinfo : EIATTR_CUDA_API_VERSION
	.align		4
        /*0000*/ 	.byte	0x04, 0x37
        /*0002*/ 	.short	(.L_32 - .L_31)
.L_31:
        /*0004*/ 	.word	0x00000082


	//----- nvinfo : EIATTR_KPARAM_INFO
	.align		4
.L_32:
        /*0008*/ 	.byte	0x04, 0x17
        /*000a*/ 	.short	(.L_34 - .L_33)
.L_33:
        /*000c*/ 	.word	0x00000000
        /*0010*/ 	.short	0x0001
        /*0012*/ 	.short	0x0008
        /*0014*/ 	.byte	0x00, 0xf0, 0x11, 0x00


	//----- nvinfo : EIATTR_KPARAM_INFO
	.align		4
.L_34:
        /*0018*/ 	.byte	0x04, 0x17
        /*001a*/ 	.short	(.L_36 - .L_35)
.L_35:
        /*001c*/ 	.word	0x00000000
        /*0020*/ 	.short	0x0000
        /*0022*/ 	.short	0x0000
        /*0024*/ 	.byte	0x00, 0xf5, 0x21, 0x00


	//----- nvinfo : EIATTR_SPARSE_MMA_MASK
	.align		4
.L_36:
        /*0028*/ 	.byte	0x03, 0x50
        /*002a*/ 	.short	0x0000


	//----- nvinfo : EIATTR_MAXREG_COUNT
	.align		4
        /*002c*/ 	.byte	0x03, 0x1b
        /*002e*/ 	.short	0x00ff


	//----- nvinfo : EIATTR_MERCURY_ISA_VERSION
	.align		4
        /*0030*/ 	.byte	0x03, 0x5f
        /*0032*/ 	.short	0x0101


	//----- nvinfo : EIATTR_VRC_CTA_INIT_COUNT
	.align		4
        /*0034*/ 	.byte	0x02, 0x4a
	.zero		1
	.zero		1


	//----- nvinfo : EIATTR_EXIT_INSTR_OFFSETS
	.align		4
        /*0038*/ 	.byte	0x04, 0x1c
        /*003a*/ 	.short	(.L_38 - .L_37)


	//   ....[0]....
.L_37:
        /*003c*/ 	.word	0x00000070


	//   ....[1]....
        /*0040*/ 	.word	0x00001180


	//----- nvinfo : EIATTR_CRS_STACK_SIZE
	.align		4
.L_38:
        /*0044*/ 	.byte	0x04, 0x1e
        /*0046*/ 	.short	(.L_40 - .L_39)
.L_39:
        /*0048*/ 	.word	0x00000000


	//----- nvinfo : EIATTR_CBANK_PARAM_SIZE
	.align		4
.L_40:
        /*004c*/ 	.byte	0x03, 0x19
        /*004e*/ 	.short	0x000c


	//----- nvinfo : EIATTR_PARAM_CBANK
	.align		4
        /*0050*/ 	.byte	0x04, 0x0a
        /*0052*/ 	.short	(.L_42 - .L_41)
	.align		4
.L_41:
        /*0054*/ 	.word	index@(.nv.constant0._Z12standardMathPfi)
        /*0058*/ 	.short	0x0380
        /*005a*/ 	.short	0x000c


	//----- nvinfo : EIATTR_SW_WAR
	.align		4
.L_42:
        /*005c*/ 	.byte	0x04, 0x36
        /*005e*/ 	.short	(.L_44 - .L_43)
.L_43:
        /*0060*/ 	.word	0x00000008
.L_44:


//--------------------- .nv.callgraph             --------------------------
	.section	.nv.callgraph,"",@"SHT_CUDA_CALLGRAPH"
	.align	4
	.sectionentsize	8
	.align		4
        /*0000*/ 	.word	0x00000000
	.align		4
        /*0004*/ 	.word	0xffffffff
	.align		4
        /*0008*/ 	.word	0x00000000
	.align		4
        /*000c*/ 	.word	0xfffffffe
	.align		4
        /*0010*/ 	.word	0x00000000
	.align		4
        /*0014*/ 	.word	0xfffffffd
	.align		4
        /*0018*/ 	.word	0x00000000
	.align		4
        /*001c*/ 	.word	0xfffffffc


//--------------------- .nv.constant4             --------------------------
	.section	.nv.constant4,"a",@progbits
	.align	8
	.align		8
.nv.constant4:
        /*0000*/ 	.dword	__cudart_i2opi_f


//--------------------- .text._Z8fastMathPfi      --------------------------
	.section	.text._Z8fastMathPfi,"ax",@progbits
	.align	128
        .global         _Z8fastMathPfi
        .type           _Z8fastMathPfi,@function
        .size           _Z8fastMathPfi,(.L_x_20 - _Z8fastMathPfi)
        .other          _Z8fastMathPfi,@"STO_CUDA_ENTRY STV_DEFAULT"
_Z8fastMathPfi:
.text._Z8fastMathPfi:
[----:B------:R-:W-:Y:S01]  /*0000*/  LDC R1, c[0x0][0x37c] ;  /* 0x0000df00ff017b82 */ /* 0x000fe20000000800 */
[----:B------:R-:W0:Y:S07]  /*0010*/  S2R R0, SR_TID.X ;  /* 0x0000000000007919 */ /* 0x000e2e0000002100 */
[----:B------:R-:W0:Y:S01]  /*0020*/  S2UR UR4, SR_CTAID.X ;  /* 0x00000000000479c3 */ /* 0x000e220000002500 */
[----:B------:R-:W1:Y:S07]  /*0030*/  LDCU UR5, c[0x0][0x388] ;  /* 0x00007100ff0577ac */ /* 0x000e6e0008000800 */
[----:B------:R-:W0:Y:S02]  /*0040*/  LDC R5, c[0x0][0x360] ;  /* 0x0000d800ff057b82 */ /* 0x000e240000000800 */
[----:B0-----:R-:W-:-:S05]  /*0050*/  IMAD R5, R5, UR4, R0 ;  /* 0x0000000405057c24 */ /* 0x001fca000f8e0200 */
[----:B-1----:R-:W-:-:S13]  /*0060*/  ISETP.GE.AND P0, PT, R5, UR5, PT ;  /* 0x0000000505007c0c */ /* 0x002fda000bf06270 */
[----:B------:R-:W-:Y:S05]  /*0070*/  @P0 EXIT ;  /* 0x000000000000094d */ /* 0x000fea0003800000 */
[----:B------:R-:W0:Y:S01]  /*0080*/  LDC.64 R2, c[0x0][0x380] ;  /* 0x0000e000ff027b82 */ /* 0x000e220000000a00 */
[----:B------:R-:W1:Y:S01]  /*0090*/  LDCU.64 UR4, c[0x0][0x358] ;  /* 0x00006b00ff0477ac */ /* 0x000e620008000a00 */
[----:B0-----:R-:W-:-:S05]  /*00a0*/  IMAD.WIDE R2, R5, 0x4, R2 ;  /* 0x0000000405027825 */ /* 0x001fca00078e0202 */
[----:B-1----:R-:W2:Y:S01]  /*00b0*/  LDG.E R0, desc[UR4][R2.64] ;  /* 0x0000000402007981 */ /* 0x002ea2000c1e1900 */
[----:B------:R-:W-:Y:S01]  /*00c0*/  BSSY.RECONVERGENT B0, `(.L_x_0) ;  /* 0x000000d000007945 */ /* 0x000fe20003800200 */
[----:B--2---:R-:W-:Y:S01]  /*00d0*/  IADD3 R4, PT, PT, R0, -0xd000000, RZ ;  /* 0xf300000000047810 */ /* 0x004fe20007ffe0ff */
[----:B------:R0:W1:Y:S03]  /*00e0*/  MUFU.RSQ R5, R0 ;  /* 0x0000000000057308 */ /* 0x0000660000001400 */
[----:B------:R-:W-:-:S13]  /*00f0*/  ISETP.GT.U32.AND P0, PT, R4, 0x727fffff, PT ;  /* 0x727fffff0400780c */ /* 0x000fda0003f04070 */
[----:B0-----:R-:W-:Y:S05]  /*0100*/  @!P0 BRA `(.L_x_1) ;  /* 0x0000000000108947 */ /* 0x001fea0003800000 */
[----:B------:R-:W-:-:S07]  /*0110*/  MOV R9, 0x130 ;  /* 0x0000013000097802 */ /* 0x000fce0000000f00 */
[----:B-1----:R-:W-:Y:S05]  /*0120*/  CALL.REL.NOINC `($__internal_0_$__cuda_sm20_sqrt_rn_f32_slowpath) ;  /* 0x0000000000507944 */ /* 0x002fea0003c00000 */
[----:B------:R-:W-:Y:S01]  /*0130*/  MOV R4, R6 ;  /* 0x0000000600047202 */ /* 0x000fe20000000f00 */
[----:B------:R-:W-:Y:S06]  /*0140*/  BRA `(.L_x_2) ;  /* 0x0000000000107947 */ /* 0x000fec0003800000 */
.L_x_1:
[----:B-1----:R-:W-:Y:S01]  /*0150*/  FMUL.FTZ R7, R0, R5 ;  /* 0x0000000500077220 */ /* 0x002fe20000410000 */
[----:B------:R-:W-:-:S03]  /*0160*/  FMUL.FTZ R5, R5, 0.5 ;  /* 0x3f00000005057820 */ /* 0x000fc60000410000 */
[----:B------:R-:W-:-:S04]  /*0170*/  FFMA R4, -R7, R7, R0 ;  /* 0x0000000707047223 */ /* 0x000fc80000000100 */
[----:B------:R-:W-:-:S07]  /*0180*/  FFMA R4, R4, R5, R7 ;  /* 0x0000000504047223 */ /* 0x000fce0000000007 */
.L_x_2:
[----:B------:R-:W-:Y:S05]  /*0190*/  BSYNC.RECONVERGENT B0 ;  /* 0x0000000000007941 */ /* 0x000fea0003800200 */
.L_x_0:
[C---:B------:R-:W-:Y:S01]  /*01a0*/  FMUL R6, R0.reuse, 1.4426950216293334961 ;  /* 0x3fb8aa3b00067820 */ /* 0x040fe20000400000 */
[----:B------:R-:W-:-:S04]  /*01b0*/  FMUL.RZ R0, R0, 0.15915493667125701904 ;  /* 0x3e22f98300007820 */ /* 0x000fc8000040c000 */
[C---:B------:R-:W-:Y:S01]  /*01c0*/  FSETP.GEU.AND P0, PT, R6.reuse, -126, PT ;  /* 0xc2fc00000600780b */ /* 0x040fe20003f0e000 */
[----:B------:R-:W0:Y:S08]  /*01d0*/  MUFU.SIN R5, R0 ;  /* 0x0000000000057308 */ /* 0x000e300000000400 */
[----:B------:R-:W1:Y:S04]  /*01e0*/  MUFU.COS R7, R0 ;  /* 0x0000000000077308 */ /* 0x000e680000000000 */
[----:B------:R-:W-:-:S04]  /*01f0*/  @!P0 FMUL R6, R6, 0.5 ;  /* 0x3f00000006068820 */ /* 0x000fc80000400000 */
[----:B------:R-:W2:Y:S01]  /*0200*/  MUFU.EX2 R9, R6 ;  /* 0x0000000600097308 */ /* 0x000ea20000000800 */
[----:B0-----:R-:W-:-:S04]  /*0210*/  FADD R4, R5, R4 ;  /* 0x0000000405047221 */ /* 0x001fc80000000000 */
[----:B-1----:R-:W-:Y:S01]  /*0220*/  FADD R4, R4, R7 ;  /* 0x0000000704047221 */ /* 0x002fe20000000000 */
[----:B--2---:R-:W-:-:S04]  /*0230*/  @!P0 FMUL R9, R9, R9 ;  /* 0x0000000909098220 */ /* 0x004fc80000400000 */
[----:B------:R-:W-:-:S05]  /*0240*/  FADD R9, R4, R9 ;  /* 0x0000000904097221 */ /* 0x000fca0000000000 */
[----:B------:R-:W-:Y:S01]  /*0250*/  STG.E desc[UR4][R2.64], R9 ;  /* 0x0000000902007986 */ /* 0x000fe2000c101904 */
[----:B------:R-:W-:Y:S05]  /*0260*/  EXIT ;  /* 0x000000000000794d */ /* 0x000fea0003800000 */
        .weak           $__internal_0_$__cuda_sm20_sqrt_rn_f32_slowpath
        .type           $__internal_0_$__cuda_sm20_sqrt_rn_f32_slowpath,@function
        .size           $__internal_0_$__cuda_sm20_sqrt_rn_f32_slowpath,(.L_x_20 - $__internal_0_$__cuda_sm20_sqrt_rn_f32_slowpath)
$__internal_0_$__cuda_sm20_sqrt_rn_f32_slowpath:
[----:B------:R-:W-:-:S13]  /*0270*/  LOP3.LUT P0, RZ, R0, 0x7fffffff, RZ, 0xc0, !PT ;  /* 0x7fffffff00ff7812 */ /* 0x000fda000780c0ff */
[----:B------:R-:W-:Y:S01]  /*0280*/  @!P0 MOV R4, R0 ;  /* 0x0000000000048202 */ /* 0x000fe20000000f00 */
[----:B------:R-:W-:Y:S06]  /*0290*/  @!P0 BRA `(.L_x_3) ;  /* 0x0000000000408947 */ /* 0x000fec0003800000 */
[----:B------:R-:W-:-:S13]  /*02a0*/  FSETP.GEU.FTZ.AND P0, PT, R0, RZ, PT ;  /* 0x000000ff0000720b */ /* 0x000fda0003f1e000 */
[----:B------:R-:W-:Y:S01]  /*02b0*/  @!P0 MOV R4, 0x7fffffff ;  /* 0x7fffffff00048802 */ /* 0x000fe20000000f00 */
[----:B------:R-:W-:Y:S06]  /*02c0*/  @!P0 BRA `(.L_x_3) ;  /* 0x0000000000348947 */ /* 0x000fec0003800000 */
[----:B------:R-:W-:-:S13]  /*02d0*/  FSETP.GTU.FTZ.AND P0, PT, |R0|, +INF , PT ;  /* 0x7f8000000000780b */ /* 0x000fda0003f1c200 */
[----:B------:R-:W-:Y:S01]  /*02e0*/  @P0 FADD.FTZ R4, R0, 1 ;  /* 0x3f80000000040421 */ /* 0x000fe20000010000 */
[----:B------:R-:W-:Y:S06]  /*02f0*/  @P0 BRA `(.L_x_3) ;  /* 0x0000000000280947 */ /* 0x000fec0003800000 */
[----:B------:R-:W-:-:S13]  /*0300*/  FSETP.NEU.FTZ.AND P0, PT, |R0|, +INF , PT ;  /* 0x7f8000000000780b */ /* 0x000fda0003f1d200 */
[----:B------:R-:W-:-:S04]  /*0310*/  @P0 FFMA R5, R0, 1.84467440737095516160e+19, RZ ;  /* 0x5f80000000050823 */ /* 0x000fc800000000ff */
[----:B------:R-:W0:Y:S02]  /*0320*/  @P0 MUFU.RSQ R4, R5 ;  /* 0x0000000500040308 */ /* 0x000e240000001400 */
[----:B0-----:R-:W-:Y:S01]  /*0330*/  @P0 FMUL.FTZ R6, R5, R4 ;  /* 0x0000000405060220 */ /* 0x001fe20000410000 */
[----:B------:R-:W-:Y:S01]  /*0340*/  @P0 FMUL.FTZ R8, R4, 0.5 ;  /* 0x3f00000004080820 */ /* 0x000fe20000410000 */
[----:B------:R-:W-:Y:S02]  /*0350*/  @!P0 MOV R4, R0 ;  /* 0x0000000000048202 */ /* 0x000fe40000000f00 */
[----:B------:R-:W-:-:S04]  /*0360*/  @P0 FADD.FTZ R7, -R6, -RZ ;  /* 0x800000ff06070221 */ /* 0x000fc80000010100 */
[----:B------:R-:W-:-:S04]  /*0370*/  @P0 FFMA R7, R6, R7, R5 ;  /* 0x0000000706070223 */ /* 0x000fc80000000005 */
[----:B------:R-:W-:-:S04]  /*0380*/  @P0 FFMA R7, R7, R8, R6 ;  /* 0x0000000807070223 */ /* 0x000fc80000000006 */
[----:B------:R-:W-:-:S07]  /*0390*/  @P0 FMUL.FTZ R4, R7, 2.3283064365386962891e-10 ;  /* 0x2f80000007040820 */ /* 0x000fce0000410000 */
.L_x_3:
[----:B------:R-:W-:Y:S01]  /*03a0*/  HFMA2 R5, -RZ, RZ, 0, 0 ;  /* 0x00000000ff057431 */ /* 0x000fe200000001ff */
[----:B------:R-:W-:Y:S02]  /*03b0*/  MOV R6, R4 ;  /* 0x0000000400067202 */ /* 0x000fe40000000f00 */
[----:B------:R-:W-:-:S04]  /*03c0*/  MOV R4, R9 ;  /* 0x0000000900047202 */ /* 0x000fc80000000f00 */
[----:B------:R-:W-:Y:S05]  /*03d0*/  RET.REL.NODEC R4 `(_Z8fastMathPfi) ;  /* 0xfffffffc04087950 */ /* 0x000fea0003c3ffff */
.L_x_4:
[----:B------:R-:W-:-:S00]  /*03e0*/  BRA `(.L_x_4) ;  /* 0xfffffffc00fc7947 */ /* 0x000fc0000383ffff */
[----:B------:R-:W-:-:S00]  /*03f0*/  NOP ;  /* 0x0000000000007918 */ /* 0x000fc00000000000 */
        /* <DEDUP_REMOVED lines=8> */
.L_x_20:


//--------------------- .text._Z12standardMathPfi --------------------------
	.section	.text._Z12standardMathPfi,"ax",@progbits
	.align	128
        .global         _Z12standardMathPfi
        .type           _Z12standardMathPfi,@function
        .size           _Z12standardMathPfi,(.L_x_21 - _Z12standardMathPfi)
        .other          _Z12standardMathPfi,@"STO_CUDA_ENTRY STV_DEFAULT"
_Z12standardMathPfi:
.text._Z12standardMathPfi:
        /* <DEDUP_REMOVED lines=13> */
[C---:B--2---:R-:W-:Y:S01]  /*00d0*/  FMUL R0, R4.reuse, 0.63661974668502807617 ;  /* 0x3f22f98304007820 */ /* 0x044fe20000400000 */
[----:B------:R-:W-:-:S05]  /*00e0*/  FSETP.GE.AND P0, PT, |R4|, 105615, PT ;  /* 0x47ce47800400780b */ /* 0x000fca0003f06200 */
[----:B------:R-:W0:Y:S02]  /*00f0*/  F2I.NTZ R0, R0 ;  /* 0x0000000000007305 */ /* 0x000e240000203100 */
[----:B0-----:R-:W-:Y:S01]  /*0100*/  I2FP.F32.S32 R5, R0 ;  /* 0x0000000000057245 */ /* 0x001fe20000201400 */
[----:B------:R-:W-:-:S04]  /*0110*/  IMAD.MOV.U32 R7, RZ, RZ, R0 ;  /* 0x000000ffff077224 */ /* 0x000fc800078e0000 */
[----:B------:R-:W-:-:S04]  /*0120*/  FFMA R6, R5, -1.5707962512969970703, R4 ;  /* 0xbfc90fda05067823 */ /* 0x000fc80000000004 */
[----:B------:R-:W-:-:S04]  /*0130*/  FFMA R6, R5, -7.5497894158615963534e-08, R6 ;  /* 0xb3a2216805067823 */ /* 0x000fc80000000006 */
[----:B------:R-:W-:Y:S01]  /*0140*/  FFMA R6, R5, -5.3903029534742383927e-15, R6 ;  /* 0xa7c234c505067823 */ /* 0x000fe20000000006 */
[----:B------:R-:W-:-:S03]  /*0150*/  P2R R5, PR, RZ, 0x1 ;  /* 0x00000001ff057803 */ /* 0x000fc60000000000 */
[----:B------:R-:W-:Y:S01]  /*0160*/  IMAD.MOV.U32 R10, RZ, RZ, R6 ;  /* 0x000000ffff0a7224 */ /* 0x000fe200078e0006 */
[----:B------:R-:W-:Y:S06]  /*0170*/  @!P0 BRA `(.L_x_6) ;  /* 0x0000000400808947 */ /* 0x000fec0003800000 */
[----:B------:R-:W-:-:S13]  /*0180*/  FSETP.NEU.AND P0, PT, |R4|, +INF , PT ;  /* 0x7f8000000400780b */ /* 0x000fda0003f0d200 */
[----:B------:R-:W-:Y:S01]  /*0190*/  @!P0 FMUL R10, RZ, R4 ;  /* 0x00000004ff0a8220 */ /* 0x000fe20000400000 */
[----:B------:R-:W-:Y:S01]  /*01a0*/  @!P0 IMAD.MOV.U32 R0, RZ, RZ, RZ ;  /* 0x000000ffff008224 */ /* 0x000fe200078e00ff */
[----:B------:R-:W-:Y:S06]  /*01b0*/  @!P0 BRA `(.L_x_6) ;  /* 0x0000000400708947 */ /* 0x000fec0003800000 */
[----:B------:R-:W-:Y:S02]  /*01c0*/  IMAD.SHL.U32 R5, R4, 0x100, RZ ;  /* 0x0000010004057824 */ /* 0x000fe400078e00ff */
[----:B------:R-:W-:Y:S02]  /*01d0*/  HFMA2 R0, -RZ, RZ, 0, 0 ;  /* 0x00000000ff007431 */ /* 0x000fe400000001ff */
[----:B------:R-:W-:Y:S01]  /*01e0*/  IMAD.MOV.U32 R18, RZ, RZ, RZ ;  /* 0x000000ffff127224 */ /* 0x000fe200078e00ff */
[----:B------:R-:W0:Y:S01]  /*01f0*/  LDCU.64 UR8, c[0x4][URZ] ;  /* 0x01000000ff0877ac */ /* 0x000e220008000a00 */
[----:B------:R-:W-:Y:S01]  /*0200*/  LOP3.LUT R17, R5, 0x80000000, RZ, 0xfc, !PT ;  /* 0x8000000005117812 */ /* 0x000fe200078efcff */
[----:B------:R-:W-:Y:S01]  /*0210*/  UMOV UR5, URZ ;  /* 0x000000ff00057c82 */ /* 0x000fe20008000000 */
[----:B------:R-:W-:-:S05]  /*0220*/  UMOV UR4, URZ ;  /* 0x000000ff00047c82 */ /* 0x000fca0008000000 */
.L_x_7:
[----:B0-----:R-:W-:Y:S02]  /*0230*/  IMAD.U32 R10, RZ, RZ, UR8 ;  /* 0x00000008ff0a7e24 */ /* 0x001fe4000f8e00ff */
[----:B------:R-:W-:-:S05]  /*0240*/  IMAD.U32 R11, RZ, RZ, UR9 ;  /* 0x00000009ff0b7e24 */ /* 0x000fca000f8e00ff */
[----:B------:R-:W2:Y:S01]  /*0250*/  LDG.E.CONSTANT R8, desc[UR6][R10.64] ;  /* 0x000000060a087981 */ /* 0x000ea2000c1e9900 */
[----:B------:R-:W-:Y:S01]  /*0260*/  UIADD3 UR4, UPT, UPT, UR4, 0x1, URZ ;  /* 0x0000000104047890 */ /* 0x000fe2000fffe0ff */
[C---:B------:R-:W-:Y:S01]  /*0270*/  ISETP.EQ.AND P0, PT, R18.reuse, RZ, PT ;  /* 0x000000ff1200720c */ /* 0x040fe20003f02270 */
[----:B------:R-:W-:Y:S01]  /*0280*/  UIADD3 UR8, UP1, UPT, UR8, 0x4, URZ ;  /* 0x0000000408087890 */ /* 0x000fe2000ff3e0ff */
[C---:B------:R-:W-:Y:S01]  /*0290*/  ISETP.EQ.AND P1, PT, R18.reuse, 0x4, PT ;  /* 0x000000041200780c */ /* 0x040fe20003f22270 */
[----:B------:R-:W-:Y:S01]  /*02a0*/  UISETP.NE.AND UP0, UPT, UR4, 0x6, UPT ;  /* 0x000000060400788c */ /* 0x000fe2000bf05270 */
[C---:B------:R-:W-:Y:S01]  /*02b0*/  ISETP.EQ.AND P3, PT, R18.reuse, 0xc, PT ;  /* 0x0000000c1200780c */ /* 0x040fe20003f62270 */
[----:B------:R-:W-:Y:S01]  /*02c0*/  UIADD3.X UR9, UPT, UPT, URZ, UR9, URZ, UP1, !UPT ;  /* 0x00000009ff097290 */ /* 0x000fe20008ffe4ff */
[C---:B------:R-:W-:Y:S02]  /*02d0*/  ISETP.EQ.AND P4, PT, R18.reuse, 0x10, PT ;  /* 0x000000101200780c */ /* 0x040fe40003f82270 */
[----:B------:R-:W-:Y:S01]  /*02e0*/  ISETP.EQ.AND P5, PT, R18, 0x14, PT ;  /* 0x000000141200780c */ /* 0x000fe20003fa2270 */
[----:B--2---:R-:W-:-:S03]  /*02f0*/  IMAD.WIDE.U32 R8, R8, R17, RZ ;  /* 0x0000001108087225 */ /* 0x004fc600078e00ff */
[----:B------:R-:W-:-:S04]  /*0300*/  IADD3 R8, P2, PT, R8, R0, RZ ;  /* 0x0000000008087210 */ /* 0x000fc80007f5e0ff */
[----:B------:R-:W-:Y:S01]  /*0310*/  IADD3.X R0, PT, PT, R9, UR5, RZ, P2, !PT ;  /* 0x0000000509007c10 */ /* 0x000fe200097fe4ff */
[--C-:B------:R-:W-:Y:S01]  /*0320*/  @P1 IMAD.MOV.U32 R12, RZ, RZ, R8.reuse ;  /* 0x000000ffff0c1224 */ /* 0x100fe200078e0008 */
[C---:B------:R-:W-:Y:S01]  /*0330*/  ISETP.EQ.AND P2, PT, R18.reuse, 0x8, PT ;  /* 0x000000081200780c */ /* 0x040fe20003f42270 */
[--C-:B------:R-:W-:Y:S01]  /*0340*/  @P3 IMAD.MOV.U32 R14, RZ, RZ, R8.reuse ;  /* 0x000000ffff0e3224 */ /* 0x100fe200078e0008 */
[-C--:B------:R-:W-:Y:S01]  /*0350*/  @P0 MOV R5, R8.reuse ;  /* 0x0000000800050202 */ /* 0x080fe20000000f00 */
[----:B------:R-:W-:Y:S01]  /*0360*/  @P5 IMAD.MOV.U32 R16, RZ, RZ, R8 ;  /* 0x000000ffff105224 */ /* 0x000fe200078e0008 */
[----:B------:R-:W-:Y:S01]  /*0370*/  @P4 MOV R15, R8 ;  /* 0x00000008000f4202 */ /* 0x000fe20000000f00 */
[----:B------:R-:W-:-:S08]  /*0380*/  VIADD R18, R18, 0x4 ;  /* 0x0000000412127836 */ /* 0x000fd00000000000 */
[----:B------:R-:W-:Y:S01]  /*0390*/  @P2 IMAD.MOV.U32 R13, RZ, RZ, R8 ;  /* 0x000000ffff0d2224 */ /* 0x000fe200078e0008 */
[----:B------:R-:W-:Y:S06]  /*03a0*/  BRA.U UP0, `(.L_x_7) ;  /* 0xfffffffd00a07547 */ /* 0x000fec000b83ffff */
[----:B------:R-:W-:Y:S01]  /*03b0*/  SHF.R.U32.HI R8, RZ, 0x17, R4 ;  /* 0x00000017ff087819 */ /* 0x000fe20000011604 */
[----:B------:R-:W-:Y:S03]  /*03c0*/  BSSY.RECONVERGENT B1, `(.L_x_8) ;  /* 0x0000029000017945 */ /* 0x000fe60003800200 */
[C---:B------:R-:W-:Y:S02]  /*03d0*/  LOP3.LUT R9, R8.reuse, 0xe0, RZ, 0xc0, !PT ;  /* 0x000000e008097812 */ /* 0x040fe400078ec0ff */
[----:B------:R-:W-:-:S03]  /*03e0*/  LOP3.LUT P6, RZ, R8, 0x1f, RZ, 0xc0, !PT ;  /* 0x0000001f08ff7812 */ /* 0x000fc600078cc0ff */
[----:B------:R-:W-:-:S05]  /*03f0*/  VIADD R9, R9, 0xffffff80 ;  /* 0xffffff8009097836 */ /* 0x000fca0000000000 */
[----:B------:R-:W-:-:S04]  /*0400*/  SHF.R.U32.HI R9, RZ, 0x5, R9 ;  /* 0x00000005ff097819 */ /* 0x000fc80000011609 */
[----:B------:R-:W-:-:S04]  /*0410*/  LEA R11, -R9, RZ, 0x2 ;  /* 0x000000ff090b7211 */ /* 0x000fc800078e11ff */
[C---:B------:R-:W-:Y:S02]  /*0420*/  ISETP.EQ.AND P3, PT, R11.reuse, -0x18, PT ;  /* 0xffffffe80b00780c */ /* 0x040fe40003f62270 */
[C---:B------:R-:W-:Y:S02]  /*0430*/  ISETP.EQ.AND P4, PT, R11.reuse, -0x14, PT ;  /* 0xffffffec0b00780c */ /* 0x040fe40003f82270 */
[C---:B------:R-:W-:Y:S02]  /*0440*/  ISETP.EQ.AND P0, PT, R11.reuse, -0x10, PT ;  /* 0xfffffff00b00780c */ /* 0x040fe40003f02270 */
[C---:B------:R-:W-:Y:S02]  /*0450*/  ISETP.EQ.AND P1, PT, R11.reuse, -0xc, PT ;  /* 0xfffffff40b00780c */ /* 0x040fe40003f22270 */
[C---:B------:R-:W-:Y:S02]  /*0460*/  ISETP.EQ.AND P2, PT, R11.reuse, -0x8, PT ;  /* 0xfffffff80b00780c */ /* 0x040fe40003f42270 */
[----:B------:R-:W-:-:S03]  /*0470*/  ISETP.EQ.AND P5, PT, R11, 0x4, PT ;  /* 0x000000040b00780c */ /* 0x000fc60003fa2270 */
[--C-:B------:R-:W-:Y:S01]  /*0480*/  @P3 IMAD.MOV.U32 R9, RZ, RZ, R5.reuse ;  /* 0x000000ffff093224 */ /* 0x100fe200078e0005 */
[C---:B------:R-:W-:Y:S01]  /*0490*/  ISETP.EQ.AND P3, PT, R11.reuse, -0x4, PT ;  /* 0xfffffffc0b00780c */ /* 0x040fe20003f62270 */
[----:B------:R-:W-:Y:S02]  /*04a0*/  @P4 IMAD.MOV.U32 R10, RZ, RZ, R5 ;  /* 0x000000ffff0a4224 */ /* 0x000fe400078e0005 */
[----:B------:R-:W-:Y:S01]  /*04b0*/  @P4 IMAD.MOV.U32 R9, RZ, RZ, R12 ;  /* 0x000000ffff094224 */ /* 0x000fe200078e000c */
[----:B------:R-:W-:Y:S01]  /*04c0*/  ISETP.EQ.AND P4, PT, R11, RZ, PT ;  /* 0x000000ff0b00720c */ /* 0x000fe20003f82270 */
[----:B------:R-:W-:Y:S01]  /*04d0*/  @P0 IMAD.MOV.U32 R9, RZ, RZ, R13 ;  /* 0x000000ffff090224 */ /* 0x000fe200078e000d */
[----:B------:R-:W-:Y:S01]  /*04e0*/  @P0 MOV R10, R12 ;  /* 0x0000000c000a0202 */ /* 0x000fe20000000f00 */
[----:B------:R-:W-:Y:S02]  /*04f0*/  @P1 IMAD.MOV.U32 R9, RZ, RZ, R14 ;  /* 0x000000ffff091224 */ /* 0x000fe400078e000e */
[----:B------:R-:W-:-:S02]  /*0500*/  @P2 IMAD.MOV.U32 R9, RZ, RZ, R15 ;  /* 0x000000ffff092224 */ /* 0x000fc400078e000f */
[----:B------:R-:W-:Y:S01]  /*0510*/  @P1 IMAD.MOV.U32 R10, RZ, RZ, R13 ;  /* 0x000000ffff0a1224 */ /* 0x000fe200078e000d */
[----:B------:R-:W-:Y:S01]  /*0520*/  @P2 MOV R10, R14 ;  /* 0x0000000e000a2202 */ /* 0x000fe20000000f00 */
[----:B------:R-:W-:Y:S02]  /*0530*/  @P3 IMAD.MOV.U32 R9, RZ, RZ, R16 ;  /* 0x000000ffff093224 */ /* 0x000fe400078e0010 */
[----:B------:R-:W-:Y:S02]  /*0540*/  @P3 IMAD.MOV.U32 R10, RZ, RZ, R15 ;  /* 0x000000ffff0a3224 */ /* 0x000fe400078e000f */
[--C-:B------:R-:W-:Y:S01]  /*0550*/  @P4 IMAD.MOV.U32 R9, RZ, RZ, R0.reuse ;  /* 0x000000ffff094224 */ /* 0x100fe200078e0000 */
[----:B------:R-:W-:Y:S01]  /*0560*/  @P4 MOV R10, R16 ;  /* 0x00000010000a4202 */ /* 0x000fe20000000f00 */
[----:B------:R-:W-:Y:S02]  /*0570*/  @P5 IMAD.MOV.U32 R10, RZ, RZ, R0 ;  /* 0x000000ffff0a5224 */ /* 0x000fe400078e0000 */
[----:B------:R-:W-:Y:S01]  /*0580*/  IMAD.MOV.U32 R17, RZ, RZ, R9 ;  /* 0x000000ffff117224 */ /* 0x000fe200078e0009 */
[----:B------:R-:W-:Y:S06]  /*0590*/  @!P6 BRA `(.L_x_9) ;  /* 0x00000000002ce947 */ /* 0x000fec0003800000 */
[----:B------:R-:W-:Y:S01]  /*05a0*/  @P0 MOV R9, R5 ;  /* 0x0000000500090202 */ /* 0x000fe20000000f00 */
[----:B------:R-:W-:Y:S01]  /*05b0*/  @P1 IMAD.MOV.U32 R9, RZ, RZ, R12 ;  /* 0x000000ffff091224 */ /* 0x000fe200078e000c */
[----:B------:R-:W-:Y:S01]  /*05c0*/  ISETP.EQ.AND P0, PT, R11, 0x8, PT ;  /* 0x000000080b00780c */ /* 0x000fe20003f02270 */
[----:B------:R-:W-:Y:S01]  /*05d0*/  @P2 IMAD.MOV.U32 R9, RZ, RZ, R13 ;  /* 0x000000ffff092224 */ /* 0x000fe200078e000d */
[----:B------:R-:W-:Y:S01]  /*05e0*/  LOP3.LUT R8, R8, 0x1f, RZ, 0xc0, !PT ;  /* 0x0000001f08087812 */ /* 0x000fe200078ec0ff */
[----:B------:R-:W-:Y:S01]  /*05f0*/  @P3 IMAD.MOV.U32 R9, RZ, RZ, R14 ;  /* 0x000000ffff093224 */ /* 0x000fe200078e000e */
[----:B------:R-:W-:Y:S01]  /*0600*/  @P4 MOV R9, R15 ;  /* 0x0000000f00094202 */ /* 0x000fe20000000f00 */
[----:B------:R-:W-:Y:S01]  /*0610*/  @P5 IMAD.MOV.U32 R9, RZ, RZ, R16 ;  /* 0x000000ffff095224 */ /* 0x000fe200078e0010 */
[----:B------:R-:W-:-:S07]  /*0620*/  SHF.L.W.U32.HI R17, R10, R8, R17 ;  /* 0x000000080a117219 */ /* 0x000fce0000010e11 */
[----:B------:R-:W-:-:S05]  /*0630*/  @P0 IMAD.MOV.U32 R9, RZ, RZ, R0 ;  /* 0x000000ffff090224 */ /* 0x000fca00078e0000 */
[----:B------:R-:W-:-:S07]  /*0640*/  SHF.L.W.U32.HI R10, R9, R8, R10 ;  /* 0x00000008090a7219 */ /* 0x000fce0000010e0a */
.L_x_9:
[----:B------:R-:W-:Y:S05]  /*0650*/  BSYNC.RECONVERGENT B1 ;  /* 0x0000000000017941 */ /* 0x000fea0003800200 */
.L_x_8:
[C---:B------:R-:W-:Y:S01]  /*0660*/  SHF.L.W.U32.HI R19, R10.reuse, 0x2, R17 ;  /* 0x000000020a137819 */ /* 0x040fe20000010e11 */
[----:B------:R-:W-:Y:S01]  /*0670*/  IMAD.SHL.U32 R10, R10, 0x4, RZ ;  /* 0x000000040a0a7824 */ /* 0x000fe200078e00ff */
[----:B------:R-:W-:Y:S01]  /*0680*/  UMOV UR4, 0x54442d19 ;  /* 0x54442d1900047882 */ /* 0x000fe20000000000 */
[----:B------:R-:W-:Y:S01]  /*0690*/  UMOV UR5, 0x3bf921fb ;  /* 0x3bf921fb00057882 */ /* 0x000fe20000000000 */
[----:B------:R-:W-:Y:S02]  /*06a0*/  SHF.R.S32.HI R0, RZ, 0x1f, R19 ;  /* 0x0000001fff007819 */ /* 0x000fe40000011413 */
[----:B------:R-:W-:Y:S02]  /*06b0*/  ISETP.GE.AND P0, PT, R4, RZ, PT ;  /* 0x000000ff0400720c */ /* 0x000fe40003f06270 */
[C---:B------:R-:W-:Y:S02]  /*06c0*/  LOP3.LUT R10, R0.reuse, R10, RZ, 0x3c, !PT ;  /* 0x0000000a000a7212 */ /* 0x040fe400078e3cff */
[----:B------:R-:W-:-:S02]  /*06d0*/  LOP3.LUT R11, R0, R19, RZ, 0x3c, !PT ;  /* 0x00000013000b7212 */ /* 0x000fc400078e3cff */
[----:B------:R-:W-:Y:S02]  /*06e0*/  SHF.R.U32.HI R0, RZ, 0x1e, R17 ;  /* 0x0000001eff007819 */ /* 0x000fe40000011611 */
[----:B------:R-:W0:Y:S01]  /*06f0*/  I2F.F64.S64 R8, R10 ;  /* 0x0000000a00087312 */ /* 0x000e220000301c00 */
[C---:B------:R-:W-:Y:S02]  /*0700*/  LOP3.LUT R17, R19.reuse, R4, RZ, 0x3c, !PT ;  /* 0x0000000413117212 */ /* 0x040fe400078e3cff */
[----:B------:R-:W-:Y:S02]  /*0710*/  LEA.HI R0, R19, R0, RZ, 0x1 ;  /* 0x0000000013007211 */ /* 0x000fe400078f08ff */
[----:B------:R-:W-:Y:S02]  /*0720*/  ISETP.GE.AND P1, PT, R17, RZ, PT ;  /* 0x000000ff1100720c */ /* 0x000fe40003f26270 */
[----:B------:R-:W-:-:S05]  /*0730*/  IADD3 R17, PT, PT, -R0, RZ, RZ ;  /* 0x000000ff00117210 */ /* 0x000fca0007ffe1ff */
[----:B------:R-:W-:Y:S01]  /*0740*/  @!P0 IMAD.MOV.U32 R0, RZ, RZ, R17 ;  /* 0x000000ffff008224 */ /* 0x000fe200078e0011 */
[----:B0-----:R-:W-:-:S10]  /*0750*/  DMUL R8, R8, UR4 ;  /* 0x0000000408087c28 */ /* 0x001fd40008000000 */
[----:B------:R-:W0:Y:S02]  /*0760*/  F2F.F32.F64 R8, R8 ;  /* 0x0000000800087310 */ /* 0x000e240000301000 */
[----:B0-----:R-:W-:-:S07]  /*0770*/  FSEL R10, -R8, R8, !P1 ;  /* 0x00000008080a7208 */ /* 0x001fce0004800100 */
.L_x_6:
[----:B------:R-:W-:Y:S05]  /*0780*/  BSYNC.RECONVERGENT B0 ;  /* 0x0000000000007941 */ /* 0x000fea0003800200 */
.L_x_5:
[----:B------:R-:W-:Y:S02]  /*0790*/  IMAD.MOV.U32 R8, RZ, RZ, 0x37cbac00 ;  /* 0x37cbac00ff087424 */ /* 0x000fe400078e00ff */
[----:B------:R-:W-:Y:S01]  /*07a0*/  FMUL R9, R10, R10 ;  /* 0x0000000a0a097220 */ /* 0x000fe20000400000 */
[C---:B------:R-:W-:Y:S01]  /*07b0*/  LOP3.LUT R17, R0.reuse, 0x1, RZ, 0xc0, !PT ;  /* 0x0000000100117812 */ /* 0x040fe200078ec0ff */
[----:B------:R-:W-:Y:S01]  /*07c0*/  IMAD.MOV.U32 R20, RZ, RZ, 0x3d2aaabb ;  /* 0x3d2aaabbff147424 */ /* 0x000fe200078e00ff */
[----:B------:R-:W-:Y:S01]  /*07d0*/  LOP3.LUT P1, RZ, R0, 0x2, RZ, 0xc0, !PT ;  /* 0x0000000200ff7812 */ /* 0x000fe2000782c0ff */
[----:B------:R-:W-:Y:S01]  /*07e0*/  FFMA R11, R9, R8, -0.0013887860113754868507 ;  /* 0xbab607ed090b7423 */ /* 0x000fe20000000008 */
[----:B------:R-:W-:Y:S01]  /*07f0*/  ISETP.NE.U32.AND P0, PT, R17, 0x1, PT ;  /* 0x000000011100780c */ /* 0x000fe20003f05070 */
[----:B------:R-:W-:Y:S01]  /*0800*/  BSSY.RECONVERGENT B0, `(.L_x_10) ;  /* 0x000006c000007945 */ /* 0x000fe20003800200 */
[----:B------:R-:W-:Y:S02]  /*0810*/  MOV R17, 0x3effffff ;  /* 0x3effffff00117802 */ /* 0x000fe40000000f00 */
[----:B------:R-:W-:-:S02]  /*0820*/  FSEL R18, R11, -0.00019574658654164522886, !P0 ;  /* 0xb94d41530b127808 */ /* 0x000fc40004000000 */
[----:B------:R-:W-:Y:S02]  /*0830*/  FSEL R20, R20, 0.0083327032625675201416, !P0 ;  /* 0x3c0885e414147808 */ /* 0x000fe40004000000 */
[----:B------:R-:W-:Y:S02]  /*0840*/  FSETP.GE.AND P2, PT, |R4|, 105615, PT ;  /* 0x47ce47800400780b */ /* 0x000fe40003f46200 */
[----:B------:R-:W-:Y:S01]  /*0850*/  FSEL R0, R10, 1, P0 ;  /* 0x3f8000000a007808 */ /* 0x000fe20000000000 */
[----:B------:R-:W-:Y:S01]  /*0860*/  FFMA R18, R9, R18, R20 ;  /* 0x0000001209127223 */ /* 0x000fe20000000014 */
[----:B------:R-:W-:-:S03]  /*0870*/  FSEL R17, -R17, -0.16666662693023681641, !P0 ;  /* 0xbe2aaaa811117808 */ /* 0x000fc60004000100 */
[C---:B------:R-:W-:Y:S02]  /*0880*/  FFMA R11, R9.reuse, R0, RZ ;  /* 0x00000000090b7223 */ /* 0x040fe400000000ff */
[----:B------:R-:W-:-:S04]  /*0890*/  FFMA R9, R9, R18, R17 ;  /* 0x0000001209097223 */ /* 0x000fc80000000011 */
[----:B------:R-:W-:-:S04]  /*08a0*/  FFMA R9, R11, R9, R0 ;  /* 0x000000090b097223 */ /* 0x000fc80000000000 */
[----:B------:R-:W-:Y:S01]  /*08b0*/  @P1 FADD R9, RZ, -R9 ;  /* 0x80000009ff091221 */ /* 0x000fe20000000000 */
        /* <DEDUP_REMOVED lines=12> */
.L_x_12:
        /* <DEDUP_REMOVED lines=11> */
[----:B------:R-:W-:-:S02]  /*0a30*/  ISETP.EQ.AND P4, PT, R18, 0x10, PT ;  /* 0x000000101200780c */ /* 0x000fc40003f82270 */
[C---:B------:R-:W-:Y:S01]  /*0a40*/  ISETP.EQ.AND P5, PT, R18.reuse, 0x14, PT ;  /* 0x000000141200780c */ /* 0x040fe20003fa2270 */
[----:B------:R-:W-:Y:S02]  /*0a50*/  VIADD R18, R18, 0x4 ;  /* 0x0000000412127836 */ /* 0x000fe40000000000 */
[----:B--2---:R-:W-:-:S03]  /*0a60*/  IMAD.WIDE.U32 R6, R6, R17, RZ ;  /* 0x0000001106067225 */ /* 0x004fc600078e00ff */
[----:B------:R-:W-:-:S04]  /*0a70*/  IADD3 R6, P6, PT, R6, R0, RZ ;  /* 0x0000000006067210 */ /* 0x000fc80007fde0ff */
[----:B------:R-:W-:Y:S01]  /*0a80*/  IADD3.X R0, PT, PT, R7, UR5, RZ, P6, !PT ;  /* 0x0000000507007c10 */ /* 0x000fe2000b7fe4ff */
[--C-:B------:R-:W-:Y:S01]  /*0a90*/  @P0 IMAD.MOV.U32 R5, RZ, RZ, R6.reuse ;  /* 0x000000ffff050224 */ /* 0x100fe200078e0006 */
[-C--:B------:R-:W-:Y:S01]  /*0aa0*/  @P1 MOV R12, R6.reuse ;  /* 0x00000006000c1202 */ /* 0x080fe20000000f00 */
[--C-:B------:R-:W-:Y:S01]  /*0ab0*/  @P2 IMAD.MOV.U32 R13, RZ, RZ, R6.reuse ;  /* 0x000000ffff0d2224 */ /* 0x100fe200078e0006 */
[----:B------:R-:W-:Y:S01]  /*0ac0*/  @P5 MOV R16, R6 ;  /* 0x0000000600105202 */ /* 0x000fe20000000f00 */
[--C-:B------:R-:W-:Y:S02]  /*0ad0*/  @P3 IMAD.MOV.U32 R14, RZ, RZ, R6.reuse ;  /* 0x000000ffff0e3224 */ /* 0x100fe400078e0006 */
[----:B------:R-:W-:Y:S01]  /*0ae0*/  @P4 IMAD.MOV.U32 R15, RZ, RZ, R6 ;  /* 0x000000ffff0f4224 */ /* 0x000fe200078e0006 */
[----:B------:R-:W-:Y:S06]  /*0af0*/  BRA.U UP0, `(.L_x_12) ;  /* 0xfffffffd00a07547 */ /* 0x000fec000b83ffff */
[----:B------:R-:W-:Y:S01]  /*0b00*/  SHF.R.U32.HI R10, RZ, 0x17, R4 ;  /* 0x00000017ff0a7819 */ /* 0x000fe20000011604 */
[----:B------:R-:W-:Y:S03]  /*0b10*/  BSSY.RECONVERGENT B1, `(.L_x_13) ;  /* 0x0000028000017945 */ /* 0x000fe60003800200 */
[C---:B------:R-:W-:Y:S02]  /*0b20*/  LOP3.LUT R6, R10.reuse, 0xe0, RZ, 0xc0, !PT ;  /* 0x000000e00a067812 */ /* 0x040fe400078ec0ff */
[----:B------:R-:W-:-:S03]  /*0b30*/  LOP3.LUT P6, RZ, R10, 0x1f, RZ, 0xc0, !PT ;  /* 0x0000001f0aff7812 */ /* 0x000fc600078cc0ff */
[----:B------:R-:W-:-:S05]  /*0b40*/  VIADD R6, R6, 0xffffff80 ;  /* 0xffffff8006067836 */ /* 0x000fca0000000000 */
[----:B------:R-:W-:-:S05]  /*0b50*/  SHF.R.U32.HI R6, RZ, 0x5, R6 ;  /* 0x00000005ff067819 */ /* 0x000fca0000011606 */
[----:B------:R-:W-:-:S05]  /*0b60*/  IMAD.U32 R11, R6, -0x4, RZ ;  /* 0xfffffffc060b7824 */ /* 0x000fca00078e00ff */
[C---:B------:R-:W-:Y:S02]  /*0b70*/  ISETP.EQ.AND P3, PT, R11.reuse, -0x18, PT ;  /* 0xffffffe80b00780c */ /* 0x040fe40003f62270 */
[C---:B------:R-:W-:Y:S02]  /*0b80*/  ISETP.EQ.AND P4, PT, R11.reuse, -0x14, PT ;  /* 0xffffffec0b00780c */ /* 0x040fe40003f82270 */
[C---:B------:R-:W-:Y:S02]  /*0b90*/  ISETP.EQ.AND P2, PT, R11.reuse, -0x10, PT ;  /* 0xfffffff00b00780c */ /* 0x040fe40003f42270 */
[C---:B------:R-:W-:Y:S02]  /*0ba0*/  ISETP.EQ.AND P1, PT, R11.reuse, -0xc, PT ;  /* 0xfffffff40b00780c */ /* 0x040fe40003f22270 */
[C---:B------:R-:W-:Y:S02]  /*0bb0*/  ISETP.EQ.AND P0, PT, R11.reuse, -0x8, PT ;  /* 0xfffffff80b00780c */ /* 0x040fe40003f02270 */
[----:B------:R-:W-:-:S03]  /*0bc0*/  ISETP.EQ.AND P5, PT, R11, RZ, PT ;  /* 0x000000ff0b00720c */ /* 0x000fc60003fa2270 */
[----:B------:R-:W-:Y:S02]  /*0bd0*/  @P3 MOV R6, R5 ;  /* 0x0000000500063202 */ /* 0x000fe40000000f00 */
[C---:B------:R-:W-:Y:S01]  /*0be0*/  ISETP.EQ.AND P3, PT, R11.reuse, -0x4, PT ;  /* 0xfffffffc0b00780c */ /* 0x040fe20003f62270 */
[----:B------:R-:W-:Y:S02]  /*0bf0*/  @P4 IMAD.MOV.U32 R7, RZ, RZ, R5 ;  /* 0x000000ffff074224 */ /* 0x000fe400078e0005 */
[--C-:B------:R-:W-:Y:S01]  /*0c00*/  @P4 IMAD.MOV.U32 R6, RZ, RZ, R12.reuse ;  /* 0x000000ffff064224 */ /* 0x100fe200078e000c */
[----:B------:R-:W-:Y:S01]  /*0c10*/  ISETP.EQ.AND P4, PT, R11, 0x4, PT ;  /* 0x000000040b00780c */ /* 0x000fe20003f82270 */
[----:B------:R-:W-:Y:S01]  /*0c20*/  @P2 IMAD.MOV.U32 R7, RZ, RZ, R12 ;  /* 0x000000ffff072224 */ /* 0x000fe200078e000c */
[----:B------:R-:W-:Y:S01]  /*0c30*/  @P2 MOV R6, R13 ;  /* 0x0000000d00062202 */ /* 0x000fe20000000f00 */
[----:B------:R-:W-:Y:S01]  /*0c40*/  @P1 IMAD.MOV.U32 R6, RZ, RZ, R14 ;  /* 0x000000ffff061224 */ /* 0x000fe200078e000e */
[----:B------:R-:W-:Y:S01]  /*0c50*/  @P0 MOV R6, R15 ;  /* 0x0000000f00060202 */ /* 0x000fe20000000f00 */
[----:B------:R-:W-:-:S02]  /*0c60*/  @P1 IMAD.MOV.U32 R7, RZ, RZ, R13 ;  /* 0x000000ffff071224 */ /* 0x000fc400078e000d */
[----:B------:R-:W-:Y:S02]  /*0c70*/  @P0 IMAD.MOV.U32 R7, RZ, RZ, R14 ;  /* 0x000000ffff070224 */ /* 0x000fe400078e000e */
[--C-:B------:R-:W-:Y:S01]  /*0c80*/  @P3 IMAD.MOV.U32 R6, RZ, RZ, R16.reuse ;  /* 0x000000ffff063224 */ /* 0x100fe200078e0010 */
[----:B------:R-:W-:Y:S01]  /*0c90*/  @P5 MOV R6, R0 ;  /* 0x0000000000065202 */ /* 0x000fe20000000f00 */
[----:B------:R-:W-:Y:S02]  /*0ca0*/  @P3 IMAD.MOV.U32 R7, RZ, RZ, R15 ;  /* 0x000000ffff073224 */ /* 0x000fe400078e000f */
[----:B------:R-:W-:Y:S02]  /*0cb0*/  @P5 IMAD.MOV.U32 R7, RZ, RZ, R16 ;  /* 0x000000ffff075224 */ /* 0x000fe400078e0010 */
[----:B------:R-:W-:Y:S02]  /*0cc0*/  @P4 IMAD.MOV.U32 R7, RZ, RZ, R0 ;  /* 0x000000ffff074224 */ /* 0x000fe400078e0000 */
[----:B------:R-:W-:Y:S01]  /*0cd0*/  IMAD.MOV.U32 R17, RZ, RZ, R6 ;  /* 0x000000ffff117224 */ /* 0x000fe200078e0006 */
[----:B------:R-:W-:Y:S06]  /*0ce0*/  @!P6 BRA `(.L_x_14) ;  /* 0x000000000028e947 */ /* 0x000fec0003800000 */
[----:B------:R-:W-:Y:S01]  /*0cf0*/  @P1 IMAD.MOV.U32 R5, RZ, RZ, R12 ;  /* 0x000000ffff051224 */ /* 0x000fe200078e000c */
[----:B------:R-:W-:Y:S01]  /*0d00*/  @P0 MOV R5, R13 ;  /* 0x0000000d00050202 */ /* 0x000fe20000000f00 */
[----:B------:R-:W-:Y:S01]  /*0d10*/  @P3 IMAD.MOV.U32 R5, RZ, RZ, R14 ;  /* 0x000000ffff053224 */ /* 0x000fe200078e000e */
[----:B------:R-:W-:Y:S01]  /*0d20*/  ISETP.EQ.AND P0, PT, R11, 0x8, PT ;  /* 0x000000080b00780c */ /* 0x000fe20003f02270 */
[----:B------:R-:W-:Y:S01]  /*0d30*/  @P5 IMAD.MOV.U32 R5, RZ, RZ, R15 ;  /* 0x000000ffff055224 */ /* 0x000fe200078e000f */
[----:B------:R-:W-:Y:S01]  /*0d40*/  LOP3.LUT R10, R10, 0x1f, RZ, 0xc0, !PT ;  /* 0x0000001f0a0a7812 */ /* 0x000fe200078ec0ff */
[----:B------:R-:W-:-:S03]  /*0d50*/  @P4 IMAD.MOV.U32 R5, RZ, RZ, R16 ;  /* 0x000000ffff054224 */ /* 0x000fc600078e0010 */
[----:B------:R-:W-:-:S07]  /*0d60*/  SHF.L.W.U32.HI R17, R7, R10, R17 ;  /* 0x0000000a07117219 */ /* 0x000fce0000010e11 */
[----:B------:R-:W-:-:S04]  /*0d70*/  @P0 MOV R5, R0 ;  /* 0x0000000000050202 */ /* 0x000fc80000000f00 */
[----:B------:R-:W-:-:S07]  /*0d80*/  SHF.L.W.U32.HI R7, R5, R10, R7 ;  /* 0x0000000a05077219 */ /* 0x000fce0000010e07 */
.L_x_14:
[----:B------:R-:W-:Y:S05]  /*0d90*/  BSYNC.RECONVERGENT B1 ;  /* 0x0000000000017941 */ /* 0x000fea0003800200 */
.L_x_13:
        /* <DEDUP_REMOVED lines=8> */
[----:B------:R-:W-:Y:S02]  /*0e20*/  LOP3.LUT R5, R0, R4, RZ, 0x3c, !PT ;  /* 0x0000000400057212 */ /* 0x000fe400078e3cff */
[----:B------:R-:W0:Y:S02]  /*0e30*/  I2F.F64.S64 R6, R12 ;  /* 0x0000000c00067312 */ /* 0x000e240000301c00 */
[----:B------:R-:W-:Y:S01]  /*0e40*/  ISETP.GE.AND P0, PT, R5, RZ, PT ;  /* 0x000000ff0500720c */ /* 0x000fe20003f06270 */
[----:B0-----:R-:W-:Y:S01]  /*0e50*/  DMUL R10, R6, UR4 ;  /* 0x00000004060a7c28 */ /* 0x001fe20008000000 */
[----:B------:R-:W-:-:S04]  /*0e60*/  SHF.R.U32.HI R7, RZ, 0x1e, R17 ;  /* 0x0000001eff077819 */ /* 0x000fc80000011611 */
[----:B------:R-:W-:-:S05]  /*0e70*/  LEA.HI R7, R0, R7, RZ, 0x1 ;  /* 0x0000000700077211 */ /* 0x000fca00078f08ff */
[----:B------:R-:W0:Y:S01]  /*0e80*/  F2F.F32.F64 R10, R10 ;  /* 0x0000000a000a7310 */ /* 0x000e220000301000 */
[----:B------:R-:W-:-:S04]  /*0e90*/  IMAD.MOV R0, RZ, RZ, -R7 ;  /* 0x000000ffff007224 */ /* 0x000fc800078e0a07 */
[----:B------:R-:W-:Y:S01]  /*0ea0*/  @!P1 IMAD.MOV.U32 R7, RZ, RZ, R0 ;  /* 0x000000ffff079224 */ /* 0x000fe200078e0000 */
[----:B0-----:R-:W-:-:S07]  /*0eb0*/  FSEL R6, -R10, R10, !P0 ;  /* 0x0000000a0a067208 */ /* 0x001fce0004000100 */
.L_x_11:
[----:B------:R-:W-:Y:S05]  /*0ec0*/  BSYNC.RECONVERGENT B0 ;  /* 0x0000000000007941 */ /* 0x000fea0003800200 */
.L_x_10:
[----:B------:R-:W-:Y:S01]  /*0ed0*/  FMUL R5, R6, R6 ;  /* 0x0000000606057220 */ /* 0x000fe20000400000 */
[----:B------:R-:W-:Y:S01]  /*0ee0*/  LOP3.LUT R0, R7, 0x1, RZ, 0xc0, !PT ;  /* 0x0000000107007812 */ /* 0x000fe200078ec0ff */
[----:B------:R-:W-:Y:S01]  /*0ef0*/  IMAD.MOV.U32 R10, RZ, RZ, 0x3e2aaaa8 ;  /* 0x3e2aaaa8ff0a7424 */ /* 0x000fe200078e00ff */
[----:B------:R-:W-:Y:S01]  /*0f00*/  BSSY.RECONVERGENT B0, `(.L_x_15) ;  /* 0x000001a000007945 */ /* 0x000fe20003800200 */
[----:B------:R-:W-:Y:S01]  /*0f10*/  FFMA R8, R5, R8, -0.0013887860113754868507 ;  /* 0xbab607ed05087423 */ /* 0x000fe20000000008 */
[----:B------:R-:W-:Y:S01]  /*0f20*/  ISETP.NE.U32.AND P0, PT, R0, 0x1, PT ;  /* 0x000000010000780c */ /* 0x000fe20003f05070 */
[----:B------:R-:W-:Y:S01]  /*0f30*/  VIADD R7, R7, 0x1 ;  /* 0x0000000107077836 */ /* 0x000fe20000000000 */
[----:B------:R-:W-:Y:S02]  /*0f40*/  MOV R0, 0x3c0885e4 ;  /* 0x3c0885e400007802 */ /* 0x000fe40000000f00 */
[----:B------:R-:W-:Y:S02]  /*0f50*/  FSEL R8, R8, -0.00019574658654164522886, P0 ;  /* 0xb94d415308087808 */ /* 0x000fe40000000000 */
[----:B------:R-:W-:-:S02]  /*0f60*/  FSEL R0, R0, 0.041666727513074874878, !P0 ;  /* 0x3d2aaabb00007808 */ /* 0x000fc40004000000 */
[----:B------:R-:W-:Y:S02]  /*0f70*/  FSEL R10, -R10, -0.4999999701976776123, !P0 ;  /* 0xbeffffff0a0a7808 */ /* 0x000fe40004000100 */
[----:B------:R-:W-:Y:S01]  /*0f80*/  LOP3.LUT P1, RZ, R7, 0x2, RZ, 0xc0, !PT ;  /* 0x0000000207ff7812 */ /* 0x000fe2000782c0ff */
[C---:B------:R-:W-:Y:S01]  /*0f90*/  FFMA R8, R5.reuse, R8, R0 ;  /* 0x0000000805087223 */ /* 0x040fe20000000000 */
[----:B------:R-:W-:Y:S01]  /*0fa0*/  FSEL R0, R6, 1, !P0 ;  /* 0x3f80000006007808 */ /* 0x000fe20004000000 */
[----:B------:R-:W-:Y:S01]  /*0fb0*/  VIADD R6, R4, 0xf3000000 ;  /* 0xf300000004067836 */ /* 0x000fe20000000000 */
[----:B------:R0:W1:Y:S01]  /*0fc0*/  MUFU.RSQ R7, R4 ;  /* 0x0000000400077308 */ /* 0x0000620000001400 */
[C---:B------:R-:W-:Y:S02]  /*0fd0*/  FFMA R8, R5.reuse, R8, R10 ;  /* 0x0000000805087223 */ /* 0x040fe4000000000a */
[----:B------:R-:W-:Y:S01]  /*0fe0*/  FFMA R5, R5, R0, RZ ;  /* 0x0000000005057223 */ /* 0x000fe200000000ff */
[----:B------:R-:W-:-:S03]  /*0ff0*/  ISETP.GT.U32.AND P0, PT, R6, 0x727fffff, PT ;  /* 0x727fffff0600780c */ /* 0x000fc60003f04070 */
[----:B------:R-:W-:-:S04]  /*1000*/  FFMA R5, R5, R8, R0 ;  /* 0x0000000805057223 */ /* 0x000fc80000000000 */
[----:B------:R-:W-:-:S06]  /*1010*/  @P1 FADD R5, RZ, -R5 ;  /* 0x80000005ff051221 */ /* 0x000fcc0000000000 */
[----:B01----:R-:W-:Y:S05]  /*1020*/  @!P0 BRA `(.L_x_16) ;  /* 0x00000000000c8947 */ /* 0x003fea0003800000 */
[----:B------:R-:W-:-:S07]  /*1030*/  MOV R13, 0x1050 ;  /* 0x00001050000d7802 */ /* 0x000fce0000000f00 */
[----:B------:R-:W-:Y:S05]  /*1040*/  CALL.REL.NOINC `($__internal_1_$__cuda_sm20_sqrt_rn_f32_slowpath) ;  /* 0x0000000000507944 */ /* 0x000fea0003c00000 */
[----:B------:R-:W-:Y:S05]  /*1050*/  BRA `(.L_x_17) ;  /* 0x0000000000107947 */ /* 0x000fea0003800000 */
.L_x_16:
[----:B------:R-:W-:Y:S01]  /*1060*/  FMUL.FTZ R11, R4, R7 ;  /* 0x00000007040b7220 */ /* 0x000fe20000410000 */
[----:B------:R-:W-:-:S03]  /*1070*/  FMUL.FTZ R7, R7, 0.5 ;  /* 0x3f00000007077820 */ /* 0x000fc60000410000 */
[----:B------:R-:W-:-:S04]  /*1080*/  FFMA R0, -R11, R11, R4 ;  /* 0x0000000b0b007223 */ /* 0x000fc80000000104 */
[----:B------:R-:W-:-:S07]  /*1090*/  FFMA R0, R0, R7, R11 ;  /* 0x0000000700007223 */ /* 0x000fce000000000b */
.L_x_17:
[----:B------:R-:W-:Y:S05]  /*10a0*/  BSYNC.RECONVERGENT B0 ;  /* 0x0000000000007941 */ /* 0x000fea0003800200 */
.L_x_15:
[----:B------:R-:W-:Y:S02]  /*10b0*/  HFMA2 R7, -RZ, RZ, 0.96630859375, -0.0022525787353515625 ;  /* 0x3bbb989dff077431 */ /* 0x000fe400000001ff */
[----:B------:R-:W-:Y:S02]  /*10c0*/  IMAD.MOV.U32 R11, RZ, RZ, 0x437c0000 ;  /* 0x437c0000ff0b7424 */ /* 0x000fe400078e00ff */
[----:B------:R-:W-:-:S04]  /*10d0*/  FADD R0, R9, R0 ;  /* 0x0000000009007221 */ /* 0x000fc80000000000 */
[----:B------:R-:W-:Y:S01]  /*10e0*/  FADD R0, R5, R0 ;  /* 0x0000000005007221 */ /* 0x000fe20000000000 */
[----:B------:R-:W-:-:S04]  /*10f0*/  FFMA.SAT R6, R4, R7, 0.5 ;  /* 0x3f00000004067423 */ /* 0x000fc80000002007 */
[----:B------:R-:W-:-:S04]  /*1100*/  FFMA.RM R6, R6, R11, 12582913 ;  /* 0x4b40000106067423 */ /* 0x000fc8000000400b */
[C---:B------:R-:W-:Y:S01]  /*1110*/  FADD R7, R6.reuse, -12583039 ;  /* 0xcb40007f06077421 */ /* 0x040fe20000000000 */
[----:B------:R-:W-:-:S03]  /*1120*/  IMAD.SHL.U32 R9, R6, 0x800000, RZ ;  /* 0x0080000006097824 */ /* 0x000fc600078e00ff */
[----:B------:R-:W-:-:S04]  /*1130*/  FFMA R7, R4, 1.4426950216293334961, -R7 ;  /* 0x3fb8aa3b04077823 */ /* 0x000fc80000000807 */
[----:B------:R-:W-:-:S06]  /*1140*/  FFMA R7, R4, 1.925963033500011079e-08, R7 ;  /* 0x32a5706004077823 */ /* 0x000fcc0000000007 */
[----:B------:R-:W0:Y:S02]  /*1150*/  MUFU.EX2 R7, R7 ;  /* 0x0000000700077308 */ /* 0x000e240000000800 */
[----:B0-----:R-:W-:-:S05]  /*1160*/  FFMA R9, R9, R7, R0 ;  /* 0x0000000709097223 */ /* 0x001fca0000000000 */
[----:B------:R-:W-:Y:S01]  /*1170*/  STG.E desc[UR6][R2.64], R9 ;  /* 0x0000000902007986 */ /* 0x000fe2000c101906 */
[----:B------:R-:W-:Y:S05]  /*1180*/  EXIT ;  /* 0x000000000000794d */ /* 0x000fea0003800000 */
        .weak           $__internal_1_$__cuda_sm20_sqrt_rn_f32_slowpath
        .type           $__internal_1_$__cuda_sm20_sqrt_rn_f32_slowpath,@function
        .size           $__internal_1_$__cuda_sm20_sqrt_rn_f32_slowpath,(.L_x_21 - $__internal_1_$__cuda_sm20_sqrt_rn_f32_slowpath)
$__internal_1_$__cuda_sm20_sqrt_rn_f32_slowpath:
[----:B------:R-:W-:-:S13]  /*1190*/  LOP3.LUT P0, RZ, R4, 0x7fffffff, RZ, 0xc0, !PT ;  /* 0x7fffffff04ff7812 */ /* 0x000fda000780c0ff */
[----:B------:R-:W-:Y:S01]  /*11a0*/  @!P0 IMAD.MOV.U32 R6, RZ, RZ, R4 ;  /* 0x000000ffff068224 */ /* 0x000fe200078e0004 */
[----:B------:R-:W-:Y:S06]  /*11b0*/  @!P0 BRA `(.L_x_18) ;  /* 0x0000000000448947 */ /* 0x000fec0003800000 */
[----:B------:R-:W-:Y:S02]  /*11c0*/  FSETP.GEU.FTZ.AND P0, PT, R4, RZ, PT ;  /* 0x000000ff0400720b */ /* 0x000fe40003f1e000 */
[----:B------:R-:W-:-:S11]  /*11d0*/  MOV R0, R4 ;  /* 0x0000000400007202 */ /* 0x000fd60000000f00 */
[----:B------:R-:W-:Y:S01]  /*11e0*/  @!P0 IMAD.MOV.U32 R6, RZ, RZ, 0x7fffffff ;  /* 0x7fffffffff068424 */ /* 0x000fe200078e00ff */
        /* <DEDUP_REMOVED lines=9> */
[----:B------:R-:W-:Y:S02]  /*1280*/  @!P0 IMAD.MOV.U32 R6, RZ, RZ, R0 ;  /* 0x000000ffff068224 */ /* 0x000fe400078e0000 */
[----:B------:R-:W-:-:S04]  /*1290*/  @P0 FADD.FTZ R10, -R8, -RZ ;  /* 0x800000ff080a0221 */ /* 0x000fc80000010100 */
[----:B------:R-:W-:-:S04]  /*12a0*/  @P0 FFMA R11, R8, R10, R7 ;  /* 0x0000000a080b0223 */ /* 0x000fc80000000007 */
[----:B------:R-:W-:-:S04]  /*12b0*/  @P0 FFMA R11, R11, R12, R8 ;  /* 0x0000000c0b0b0223 */ /* 0x000fc80000000008 */
[----:B------:R-:W-:-:S07]  /*12c0*/  @P0 FMUL.FTZ R6, R11, 2.3283064365386962891e-10 ;  /* 0x2f8000000b060820 */ /* 0x000fce0000410000 */
.L_x_18:
[----:B------:R-:W-:Y:S01]  /*12d0*/  IMAD.MOV.U32 R0, RZ, RZ, R6 ;  /* 0x000000ffff007224 */ /* 0x000fe200078e0006 */
[----:B------:R-:W-:Y:S01]  /*12e0*/  MOV R6, R13 ;  /* 0x0000000d00067202 */ /* 0x000fe20000000f00 */
[----:B------:R-:W-:-:S04]  /*12f0*/  IMAD.MOV.U32 R7, RZ, RZ, 0x0 ;  /* 0x00000000ff077424 */ /* 0x000fc800078e00ff */
[----:B------:R-:W-:Y:S05]  /*1300*/  RET.REL.NODEC R6 `(_Z12standardMathPfi) ;  /* 0xffffffec063c7950 */ /* 0x000fea0003c3ffff */
.L_x_19:
        /* <DEDUP_REMOVED lines=15> */
.L_x_21:


//--------------------- .nv.global.init           --------------------------
	.section	.nv.global.init,"aw",@progbits
	.align	4
.nv.global.init:
	.type		__cudart_i2opi_f,@object
	.size		__cudart_i2opi_f,(.L_0 - __cudart_i2opi_f)
__cudart_i2opi_f:
        /*0000*/ 	.byte	0x41, 0x90, 0x43, 0x3c, 0x99, 0x95, 0x62, 0xdb, 0xc0, 0xdd, 0x34, 0xf5, 0xd1, 0x57, 0x27, 0xfc
        /*0010*/ 	.byte	0x29, 0x15, 0x44, 0x4e, 0x6e, 0x83, 0xf9, 0xa2
.L_0:


//--------------------- .nv.shared.reserved.0     --------------------------
	.section	.nv.shared.reserved.0,"aw",@nobits
	.weak		__nv_reservedSMEM_offset_0_alias
	.size		__nv_reservedSMEM_offset_0_alias, 0, 64
	.other		__nv_reservedSMEM_offset_0_alias,@"STO_CUDA_RESERVED_SHARED STV_DEFAULT"
__nv_reservedSMEM_offset_0_alias:
	.zero		0
	.zero		64


//--------------------- .nv.constant0._Z8fastMathPfi --------------------------
	.section	.nv.constant0._Z8fastMathPfi,"a",@progbits
	.sectionflags	@""
	.align	4
.nv.constant0._Z8fastMathPfi:
	.zero		908


//--------------------- .nv.constant0._Z12standardMathPfi --------------------------
	.section	.nv.constant0._Z12standardMathPfi,"a",@progbits
	.sectionflags	@""
	.align	4
.nv.constant0._Z12standardMathPfi:
	.zero		908


//--------------------- SYMBOLS --------------------------

	.type		.nv.reservedSmem.offset0,@object
	.size		.nv.reservedSmem.offset0,0x4
